	.headerflags	@"EF_CUDA_TEXMODE_UNIFIED EF_CUDA_64BIT_ADDRESS EF_CUDA_ACCELERATORS EF_CUDA_SM90 EF_CUDA_VIRTUAL_SM(EF_CUDA_SM90)"
	.elftype	@"ET_EXEC"


//--------------------- .nv.info                  --------------------------
	.section	.nv.info,"",@"SHT_CUDA_INFO"
	.align	4


	//----- nvinfo : EIATTR_REGCOUNT
	.align		4
        /*0000*/ 	.byte	0x04, 0x2f
        /*0002*/ 	.short	(.L_3 - .L_2)
	.align		4
.L_2:
        /*0004*/ 	.word	index@(triton_poi_fused__native_batch_norm_legit_no_training_relu_14)
        /*0008*/ 	.word	0x00000013


	//----- nvinfo : EIATTR_MIN_STACK_SIZE
	.align		4
.L_3:
        /*000c*/ 	.byte	0x04, 0x12
        /*000e*/ 	.short	(.L_5 - .L_4)
	.align		4
.L_4:
        /*0010*/ 	.word	index@(triton_poi_fused__native_batch_norm_legit_no_training_relu_14)
        /*0014*/ 	.word	0x00000000


	//----- nvinfo : EIATTR_FRAME_SIZE
	.align		4
.L_5:
        /*0018*/ 	.byte	0x04, 0x11
        /*001a*/ 	.short	(.L_7 - .L_6)
	.align		4
.L_6:
        /*001c*/ 	.word	index@(triton_poi_fused__native_batch_norm_legit_no_training_relu_14)
        /*0020*/ 	.word	0x00000000


	//----- nvinfo : EIATTR_MIN_STACK_SIZE
	.align		4
.L_7:
        /*0024*/ 	.byte	0x04, 0x12
        /*0026*/ 	.short	(.L_9 - .L_8)
	.align		4
.L_8:
        /*0028*/ 	.word	index@(triton_poi_fused__native_batch_norm_legit_no_training_relu_14)
        /*002c*/ 	.word	0x00000000
.L_9:


//--------------------- .nv.info.triton_poi_fused__native_batch_norm_legit_no_training_relu_14 --------------------------
	.section	.nv.info.triton_poi_fused__native_batch_norm_legit_no_training_relu_14,"",@"SHT_CUDA_INFO"
	.sectionflags	@""
	.align	4


	//----- nvinfo : EIATTR_CUDA_API_VERSION
	.align		4
        /*0000*/ 	.byte	0x04, 0x37
        /*0002*/ 	.short	(.L_11 - .L_10)
.L_10:
        /*0004*/ 	.word	0x0000007c


	//----- nvinfo : EIATTR_KPARAM_INFO
	.align		4
.L_11:
        /*0008*/ 	.byte	0x04, 0x17
        /*000a*/ 	.short	(.L_13 - .L_12)
.L_12:
        /*000c*/ 	.word	0x00000000
        /*0010*/ 	.short	0x0006
        /*0012*/ 	.short	0x0030
        /*0014*/ 	.byte	0x00, 0xf0, 0x11, 0x00


	//----- nvinfo : EIATTR_KPARAM_INFO
	.align		4
.L_13:
        /*0018*/ 	.byte	0x04, 0x17
        /*001a*/ 	.short	(.L_15 - .L_14)
.L_14:
        /*001c*/ 	.word	0x00000000
        /*0020*/ 	.short	0x0005
        /*0022*/ 	.short	0x0028
        /*0024*/ 	.byte	0x00, 0xf4, 0x21, 0x00


	//----- nvinfo : EIATTR_KPARAM_INFO
	.align		4
.L_15:
        /*0028*/ 	.byte	0x04, 0x17
        /*002a*/ 	.short	(.L_17 - .L_16)
.L_16:
        /*002c*/ 	.word	0x00000000
        /*0030*/ 	.short	0x0004
        /*0032*/ 	.short	0x0020
        /*0034*/ 	.byte	0x00, 0xf4, 0x21, 0x00


	//----- nvinfo : EIATTR_KPARAM_INFO
	.align		4
.L_17:
        /*0038*/ 	.byte	0x04, 0x17
        /*003a*/ 	.short	(.L_19 - .L_18)
.L_18:
        /*003c*/ 	.word	0x00000000
        /*0040*/ 	.short	0x0003
        /*0042*/ 	.short	0x0018
        /*0044*/ 	.byte	0x00, 0xf4, 0x21, 0x00


	//----- nvinfo : EIATTR_KPARAM_INFO
	.align		4
.L_19:
        /*0048*/ 	.byte	0x04, 0x17
        /*004a*/ 	.short	(.L_21 - .L_20)
.L_20:
        /*004c*/ 	.word	0x00000000
        /*0050*/ 	.short	0x0002
        /*0052*/ 	.short	0x0010
        /*0054*/ 	.byte	0x00, 0xf4, 0x21, 0x00


	//----- nvinfo : EIATTR_KPARAM_INFO
	.align		4
.L_21:
        /*0058*/ 	.byte	0x04, 0x17
        /*005a*/ 	.short	(.L_23 - .L_22)
.L_22:
        /*005c*/ 	.word	0x00000000
        /*0060*/ 	.short	0x0001
        /*0062*/ 	.short	0x0008
        /*0064*/ 	.byte	0x00, 0xf4, 0x21, 0x00


	//----- nvinfo : EIATTR_KPARAM_INFO
	.align		4
.L_23:
        /*0068*/ 	.byte	0x04, 0x17
        /*006a*/ 	.short	(.L_25 - .L_24)
.L_24:
        /*006c*/ 	.word	0x00000000
        /*0070*/ 	.short	0x0000
        /*0072*/ 	.short	0x0000
        /*0074*/ 	.byte	0x00, 0xf4, 0x21, 0x00


	//----- nvinfo : EIATTR_SPARSE_MMA_MASK
	.align		4
.L_25:
        /*0078*/ 	.byte	0x03, 0x50
        /*007a*/ 	.short	0x0000


	//----- nvinfo : EIATTR_MAXREG_COUNT
	.align		4
        /*007c*/ 	.byte	0x03, 0x1b
        /*007e*/ 	.short	0x00ff


	//----- nvinfo : EIATTR_EXIT_INSTR_OFFSETS
	.align		4
        /*0080*/ 	.byte	0x04, 0x1c
        /*0082*/ 	.short	(.L_27 - .L_26)


	//   ....[0]....
.L_26:
        /*0084*/ 	.word	0x00000400


	//----- nvinfo : EIATTR_REQNTID
	.align		4
.L_27:
        /*0088*/ 	.byte	0x04, 0x10
        /*008a*/ 	.short	(.L_29 - .L_28)
.L_28:
        /*008c*/ 	.word	0x00000080
        /*0090*/ 	.word	0x00000001
        /*0094*/ 	.word	0x00000001


	//----- nvinfo : EIATTR_CBANK_PARAM_SIZE
	.align		4
.L_29:
        /*0098*/ 	.byte	0x03, 0x19
        /*009a*/ 	.short	0x0034


	//----- nvinfo : EIATTR_PARAM_CBANK
	.align		4
        /*009c*/ 	.byte	0x04, 0x0a
        /*009e*/ 	.short	(.L_31 - .L_30)
	.align		4
.L_30:
        /*00a0*/ 	.word	index@(.nv.constant0.triton_poi_fused__native_batch_norm_legit_no_training_relu_14)
        /*00a4*/ 	.short	0x0210
        /*00a6*/ 	.short	0x0034


	//----- nvinfo : EIATTR_SW_WAR
	.align		4
.L_31:
        /*00a8*/ 	.byte	0x04, 0x36
        /*00aa*/ 	.short	(.L_33 - .L_32)
.L_32:
        /*00ac*/ 	.word	0x00000008
.L_33:


//--------------------- .nv.callgraph             --------------------------
	.section	.nv.callgraph,"",@"SHT_CUDA_CALLGRAPH"
	.align	4
	.sectionentsize	8
	.align		4
        /*0000*/ 	.word	0x00000000
	.align		4
        /*0004*/ 	.word	0xffffffff
	.align		4
        /*0008*/ 	.word	0x00000000
	.align		4
        /*000c*/ 	.word	0xfffffffe
	.align		4
        /*0010*/ 	.word	0x00000000
	.align		4
        /*0014*/ 	.word	0xfffffffd
	.align		4
        /*0018*/ 	.word	0x00000000
	.align		4
        /*001c*/ 	.word	0xfffffffc


//--------------------- .nv.constant4             --------------------------
	.section	.nv.constant4,"a",@progbits
	.align	8
	.align		8
.nv.constant4:
        /*0000*/ 	.dword	_$_str
	.align		8
        /*0008*/ 	.dword	_$_str_$_2


//--------------------- .text.triton_poi_fused__native_batch_norm_legit_no_training_relu_14 --------------------------
	.section	.text.triton_poi_fused__native_batch_norm_legit_no_training_relu_14,"ax",@progbits
	.align	128
        .global         triton_poi_fused__native_batch_norm_legit_no_training_relu_14
        .type           triton_poi_fused__native_batch_norm_legit_no_training_relu_14,@function
        .size           triton_poi_fused__native_batch_norm_legit_no_training_relu_14,(.L_x_1 - triton_poi_fused__native_batch_norm_legit_no_training_relu_14)
        .other          triton_poi_fused__native_batch_norm_legit_no_training_relu_14,@"STO_CUDA_ENTRY STV_DEFAULT"
triton_poi_fused__native_batch_norm_legit_no_training_relu_14:
.text.triton_poi_fused__native_batch_norm_legit_no_training_relu_14:
[----:B------:R-:W-:Y:S01]  /*0000*/  LDC R1, c[0x0][0x28] ;  /* 0x00000a00ff017b82 */ /* 0x000fe20000000800 */
[----:B------:R-:W1:Y:S07]  /*0010*/  S2R R0, SR_TID.X ;  /* 0x0000000000007919 */ /* 0x000e6e0000002100 */
[----:B------:R-:W2:Y:S01]  /*0020*/  LDC.64 R10, c[0x0][0x220] ;  /* 0x00008800ff0a7b82 */ /* 0x000ea20000000a00 */
[----:B------:R-:W-:Y:S01]  /*0030*/  ULDC.64 UR4, c[0x0][0x208] ;  /* 0x0000820000047ab9 */ /* 0x000fe20000000a00 */
[----:B------:R-:W3:Y:S06]  /*0040*/  S2R R5, SR_CTAID.X ;  /* 0x0000000000057919 */ /* 0x000eec0000002500 */
[----:B------:R-:W4:Y:S08]  /*0050*/  LDC.64 R8, c[0x0][0x218] ;  /* 0x00008600ff087b82 */ /* 0x000f300000000a00 */
[----:B------:R-:W5:Y:S08]  /*0060*/  LDC.64 R14, c[0x0][0x230] ;  /* 0x00008c00ff0e7b82 */ /* 0x000f700000000a00 */
[----:B------:R-:W4:Y:S01]  /*0070*/  LDC.64 R12, c[0x0][0x228] ;  /* 0x00008a00ff0c7b82 */ /* 0x000f220000000a00 */
[----:B-1----:R-:W-:-:S02]  /*0080*/  SHF.L.U32 R0, R0, 0x2, RZ ;  /* 0x0000000200007819 */ /* 0x002fc400000006ff */
[----:B---3--:R-:W-:Y:S02]  /*0090*/  SHF.R.S32.HI R3, RZ, 0x16, R5 ;  /* 0x00000016ff037819 */ /* 0x008fe40000011405 */
[----:B------:R-:W-:Y:S02]  /*00a0*/  LOP3.LUT R0, R0, 0x1fc, RZ, 0xc0, !PT ;  /* 0x000001fc00007812 */ /* 0x000fe400078ec0ff */
[----:B------:R-:W-:Y:S02]  /*00b0*/  SGXT R3, R3, 0x1 ;  /* 0x000000010303781a */ /* 0x000fe40000000200 */
[----:B------:R-:W-:Y:S02]  /*00c0*/  LEA R0, R5, R0, 0x9 ;  /* 0x0000000005007211 */ /* 0x000fe400078e48ff */
[----:B------:R-:W1:Y:S02]  /*00d0*/  LDC.64 R4, c[0x0][0x210] ;  /* 0x00008400ff047b82 */ /* 0x000e640000000a00 */
[----:B------:R-:W-:-:S04]  /*00e0*/  LEA.HI R3, R3, R0, RZ, 0x6 ;  /* 0x0000000003037211 */ /* 0x000fc800078f30ff */
[--C-:B------:R-:W-:Y:S02]  /*00f0*/  SHF.R.S32.HI R2, RZ, 0x6, R3.reuse ;  /* 0x00000006ff027819 */ /* 0x100fe40000011403 */
[----:B------:R-:W-:-:S04]  /*0100*/  SHF.R.S32.HI R3, RZ, 0x1f, R3 ;  /* 0x0000001fff037819 */ /* 0x000fc80000011403 */
[----:B------:R-:W-:-:S04]  /*0110*/  LEA.HI R3, R3, R2, RZ, 0x8 ;  /* 0x0000000203037211 */ /* 0x000fc800078f40ff */
[----:B------:R-:W-:-:S04]  /*0120*/  LOP3.LUT R3, R3, 0xffffff00, RZ, 0xc0, !PT ;  /* 0xffffff0003037812 */ /* 0x000fc800078ec0ff */
[----:B------:R-:W-:-:S05]  /*0130*/  IADD3 R3, R2, -R3, RZ ;  /* 0x8000000302037210 */ /* 0x000fca0007ffe0ff */
[----:B--2---:R-:W-:-:S06]  /*0140*/  IMAD.WIDE R10, R3, 0x4, R10 ;  /* 0x00000004030a7825 */ /* 0x004fcc00078e020a */
[----:B------:R-:W2:Y:S01]  /*0150*/  LDG.E.EL R10, desc[UR4][R10.64] ;  /* 0x000000040a0a7981 */ /* 0x000ea2000c2e1900 */
[----:B-1----:R-:W-:-:S04]  /*0160*/  IMAD.WIDE R4, R0, 0x4, R4 ;  /* 0x0000000400047825 */ /* 0x002fc800078e0204 */
[C---:B----4-:R-:W-:Y:S02]  /*0170*/  IMAD.WIDE R8, R3.reuse, 0x4, R8 ;  /* 0x0000000403087825 */ /* 0x050fe400078e0208 */
[----:B------:R-:W3:Y:S02]  /*0180*/  LDG.E.128 R4, desc[UR4][R4.64] ;  /* 0x0000000404047981 */ /* 0x000ee4000c1e1d00 */
[C---:B-----5:R-:W-:Y:S02]  /*0190*/  IMAD.WIDE R14, R3.reuse, 0x4, R14 ;  /* 0x00000004030e7825 */ /* 0x060fe400078e020e */
[----:B------:R1:W3:Y:S02]  /*01a0*/  LDG.E.EL R2, desc[UR4][R8.64] ;  /* 0x0000000408027981 */ /* 0x0002e4000c2e1900 */
[----:B0-----:R-:W-:Y:S02]  /*01b0*/  IMAD.WIDE R12, R3, 0x4, R12 ;  /* 0x00000004030c7825 */ /* 0x001fe400078e020c */
[----:B------:R-:W4:Y:S04]  /*01c0*/  LDG.E.EL R14, desc[UR4][R14.64] ;  /* 0x000000040e0e7981 */ /* 0x000f28000c2e1900 */
[----:B------:R0:W4:Y:S01]  /*01d0*/  LDG.E.EL R3, desc[UR4][R12.64] ;  /* 0x000000040c037981 */ /* 0x000122000c2e1900 */
[----:B------:R-:W-:Y:S01]  /*01e0*/  HFMA2.MMA R16, -RZ, RZ, 1.625, 0 ;  /* 0x3e800000ff107435 */ /* 0x000fe200000001ff */
[----:B-1----:R-:W1:Y:S02]  /*01f0*/  LDC.64 R8, c[0x0][0x238] ;  /* 0x00008e00ff087b82 */ /* 0x002e640000000a00 */
[----:B-1----:R-:W-:-:S04]  /*0200*/  IMAD.WIDE R8, R0, 0x4, R8 ;  /* 0x0000000400087825 */ /* 0x002fc800078e0208 */
[----:B--2---:R-:W-:-:S04]  /*0210*/  FADD R10, R10, 0.0010000000474974513054 ;  /* 0x3a83126f0a0a7421 */ /* 0x004fc80000000000 */
[----:B------:R-:W1:Y:S02]  /*0220*/  MUFU.SQRT R11, R10 ;  /* 0x0000000a000b7308 */ /* 0x000e640000002000 */
[C---:B-1----:R-:W-:Y:S02]  /*0230*/  FSETP.GT.AND P0, PT, R11.reuse, 8.50705917302346158658e+37, PT ;  /* 0x7e8000000b00780b */ /* 0x042fe40003f04000 */
[----:B------:R-:W-:-:S11]  /*0240*/  FSETP.GEU.AND P1, PT, R11, 1.175494350822287508e-38, PT ;  /* 0x008000000b00780b */ /* 0x000fd60003f2e000 */
[----:B------:R-:W-:-:S04]  /*0250*/  @P0 FMUL R11, R11, 0.25 ;  /* 0x3e8000000b0b0820 */ /* 0x000fc80000400000 */
[----:B------:R-:W-:-:S06]  /*0260*/  @!P1 FMUL R11, R11, 16777216 ;  /* 0x4b8000000b0b9820 */ /* 0x000fcc0000400000 */
[----:B------:R-:W1:Y:S01]  /*0270*/  MUFU.RCP R11, R11 ;  /* 0x0000000b000b7308 */ /* 0x000e620000001000 */
[----:B0-----:R-:W-:Y:S01]  /*0280*/  FSEL R12, R16, 1, P0 ;  /* 0x3f800000100c7808 */ /* 0x001fe20000000000 */
[----:B---3--:R-:W-:-:S04]  /*0290*/  FADD R13, R4, -R2 ;  /* 0x80000002040d7221 */ /* 0x008fc80000000000 */
[----:B------:R-:W-:Y:S01]  /*02a0*/  @!P1 FMUL R12, R12, 16777216 ;  /* 0x4b8000000c0c9820 */ /* 0x000fe20000400000 */
[--C-:B------:R-:W-:Y:S01]  /*02b0*/  FADD R5, R5, -R2.reuse ;  /* 0x8000000205057221 */ /* 0x100fe20000000000 */
[--C-:B------:R-:W-:Y:S01]  /*02c0*/  FADD R15, R6, -R2.reuse ;  /* 0x80000002060f7221 */ /* 0x100fe20000000000 */
[----:B------:R-:W-:Y:S01]  /*02d0*/  FADD R7, R7, -R2 ;  /* 0x8000000207077221 */ /* 0x000fe20000000000 */
[----:B-1----:R-:W-:-:S04]  /*02e0*/  FMUL R12, R11, R12 ;  /* 0x0000000c0b0c7220 */ /* 0x002fc80000400000 */
[C---:B------:R-:W-:Y:S01]  /*02f0*/  FMUL R13, R12.reuse, R13 ;  /* 0x0000000d0c0d7220 */ /* 0x040fe20000400000 */
[C---:B------:R-:W-:Y:S01]  /*0300*/  FMUL R5, R12.reuse, R5 ;  /* 0x000000050c057220 */ /* 0x040fe20000400000 */
[C---:B------:R-:W-:Y:S01]  /*0310*/  FMUL R15, R12.reuse, R15 ;  /* 0x0000000f0c0f7220 */ /* 0x040fe20000400000 */
[----:B------:R-:W-:Y:S01]  /*0320*/  FMUL R7, R12, R7 ;  /* 0x000000070c077220 */ /* 0x000fe20000400000 */
[C-C-:B----4-:R-:W-:Y:S01]  /*0330*/  FFMA R13, R3.reuse, R13, R14.reuse ;  /* 0x0000000d030d7223 */ /* 0x150fe2000000000e */
[C-C-:B------:R-:W-:Y:S01]  /*0340*/  FFMA R5, R3.reuse, R5, R14.reuse ;  /* 0x0000000503057223 */ /* 0x140fe2000000000e */
[C-C-:B------:R-:W-:Y:S01]  /*0350*/  FFMA R15, R3.reuse, R15, R14.reuse ;  /* 0x0000000f030f7223 */ /* 0x140fe2000000000e */
[----:B------:R-:W-:Y:S02]  /*0360*/  FFMA R7, R3, R7, R14 ;  /* 0x0000000703077223 */ /* 0x000fe4000000000e */
[----:B------:R-:W-:Y:S02]  /*0370*/  FSETP.GEU.AND P3, PT, R13, RZ, PT ;  /* 0x000000ff0d00720b */ /* 0x000fe40003f6e000 */
[----:B------:R-:W-:-:S02]  /*0380*/  FSETP.GEU.AND P2, PT, R5, RZ, PT ;  /* 0x000000ff0500720b */ /* 0x000fc40003f4e000 */
[----:B------:R-:W-:Y:S02]  /*0390*/  FSETP.GEU.AND P1, PT, R15, RZ, PT ;  /* 0x000000ff0f00720b */ /* 0x000fe40003f2e000 */
[----:B------:R-:W-:Y:S02]  /*03a0*/  FSETP.GEU.AND P0, PT, R7, RZ, PT ;  /* 0x000000ff0700720b */ /* 0x000fe40003f0e000 */
[----:B------:R-:W-:Y:S02]  /*03b0*/  SEL R4, R13, RZ, P3 ;  /* 0x000000ff0d047207 */ /* 0x000fe40001800000 */
[----:B------:R-:W-:Y:S02]  /*03c0*/  SEL R5, R5, RZ, P2 ;  /* 0x000000ff05057207 */ /* 0x000fe40001000000 */
[----:B------:R-:W-:Y:S02]  /*03d0*/  SEL R6, R15, RZ, P1 ;  /* 0x000000ff0f067207 */ /* 0x000fe40000800000 */
[----:B------:R-:W-:-:S05]  /*03e0*/  SEL R7, R7, RZ, P0 ;  /* 0x000000ff07077207 */ /* 0x000fca0000000000 */
[----:B------:R-:W-:Y:S01]  /*03f0*/  STG.E.128 desc[UR4][R8.64], R4 ;  /* 0x0000000408007986 */ /* 0x000fe2000c101d04 */
[----:B------:R-:W-:Y:S05]  /*0400*/  EXIT ;  /* 0x000000000000794d */ /* 0x000fea0003800000 */
.L_x_0:
[----:B------:R-:W-:-:S00]  /*0410*/  BRA `(.L_x_0) ;  /* 0xfffffffc00fc7947 */ /* 0x000fc0000383ffff */
[----:B------:R-:W-:-:S00]  /*0420*/  NOP ;  /* 0x0000000000007918 */ /* 0x000fc00000000000 */
        /* <DEDUP_REMOVED lines=13> */
.L_x_1:


//--------------------- .nv.global.init           --------------------------
	.section	.nv.global.init,"aw",@progbits
.nv.global.init:
	.type		_$_str,@object
	.size		_$_str,(_$_str_$_2 - _$_str)
_$_str:
        /*0000*/ 	.byte	0x5f, 0x5f, 0x43, 0x55, 0x44, 0x41, 0x5f, 0x46, 0x54, 0x5a, 0x00
	.type		_$_str_$_2,@object
	.size		_$_str_$_2,(.L_1 - _$_str_$_2)
_$_str_$_2:
        /*000b*/ 	.byte	0x5f, 0x5f, 0x43, 0x55, 0x44, 0x41, 0x5f, 0x50, 0x52, 0x45, 0x43, 0x5f, 0x53, 0x51, 0x52, 0x54
        /*001b*/ 	.byte	0x00
.L_1:


//--------------------- .nv.constant0.triton_poi_fused__native_batch_norm_legit_no_training_relu_14 --------------------------
	.section	.nv.constant0.triton_poi_fused__native_batch_norm_legit_no_training_relu_14,"a",@progbits
	.sectionflags	@""
	.align	4
.nv.constant0.triton_poi_fused__native_batch_norm_legit_no_training_relu_14:
	.zero		580
